	.headerflags	@"EF_CUDA_TEXMODE_UNIFIED EF_CUDA_64BIT_ADDRESS EF_CUDA_ACCELERATORS EF_CUDA_SM90 EF_CUDA_VIRTUAL_SM(EF_CUDA_SM90)"
	.elftype	@"ET_EXEC"


//--------------------- .nv.info                  --------------------------
	.section	.nv.info,"",@"SHT_CUDA_INFO"
	.align	4


	//----- nvinfo : EIATTR_REGCOUNT
	.align		4
        /*0000*/ 	.byte	0x04, 0x2f
        /*0002*/ 	.short	(.L_3 - .L_2)
	.align		4
.L_2:
        /*0004*/ 	.word	index@(triton_poi_fused__native_batch_norm_legit_no_training_cat_relu_7)
        /*0008*/ 	.word	0x00000020


	//----- nvinfo : EIATTR_MIN_STACK_SIZE
	.align		4
.L_3:
        /*000c*/ 	.byte	0x04, 0x12
        /*000e*/ 	.short	(.L_5 - .L_4)
	.align		4
.L_4:
        /*0010*/ 	.word	index@(triton_poi_fused__native_batch_norm_legit_no_training_cat_relu_7)
        /*0014*/ 	.word	0x00000000


	//----- nvinfo : EIATTR_FRAME_SIZE
	.align		4
.L_5:
        /*0018*/ 	.byte	0x04, 0x11
        /*001a*/ 	.short	(.L_7 - .L_6)
	.align		4
.L_6:
        /*001c*/ 	.word	index@(triton_poi_fused__native_batch_norm_legit_no_training_cat_relu_7)
        /*0020*/ 	.word	0x00000000


	//----- nvinfo : EIATTR_MIN_STACK_SIZE
	.align		4
.L_7:
        /*0024*/ 	.byte	0x04, 0x12
        /*0026*/ 	.short	(.L_9 - .L_8)
	.align		4
.L_8:
        /*0028*/ 	.word	index@(triton_poi_fused__native_batch_norm_legit_no_training_cat_relu_7)
        /*002c*/ 	.word	0x00000000
.L_9:


//--------------------- .nv.info.triton_poi_fused__native_batch_norm_legit_no_training_cat_relu_7 --------------------------
	.section	.nv.info.triton_poi_fused__native_batch_norm_legit_no_training_cat_relu_7,"",@"SHT_CUDA_INFO"
	.sectionflags	@""
	.align	4


	//----- nvinfo : EIATTR_CUDA_API_VERSION
	.align		4
        /*0000*/ 	.byte	0x04, 0x37
        /*0002*/ 	.short	(.L_11 - .L_10)
.L_10:
        /*0004*/ 	.word	0x0000007c


	//----- nvinfo : EIATTR_KPARAM_INFO
	.align		4
.L_11:
        /*0008*/ 	.byte	0x04, 0x17
        /*000a*/ 	.short	(.L_13 - .L_12)
.L_12:
        /*000c*/ 	.word	0x00000000
        /*0010*/ 	.short	0x0008
        /*0012*/ 	.short	0x0040
        /*0014*/ 	.byte	0x00, 0xf0, 0x11, 0x00


	//----- nvinfo : EIATTR_KPARAM_INFO
	.align		4
.L_13:
        /*0018*/ 	.byte	0x04, 0x17
        /*001a*/ 	.short	(.L_15 - .L_14)
.L_14:
        /*001c*/ 	.word	0x00000000
        /*0020*/ 	.short	0x0007
        /*0022*/ 	.short	0x0038
        /*0024*/ 	.byte	0x00, 0xf4, 0x21, 0x00


	//----- nvinfo : EIATTR_KPARAM_INFO
	.align		4
.L_15:
        /*0028*/ 	.byte	0x04, 0x17
        /*002a*/ 	.short	(.L_17 - .L_16)
.L_16:
        /*002c*/ 	.word	0x00000000
        /*0030*/ 	.short	0x0006
        /*0032*/ 	.short	0x0030
        /*0034*/ 	.byte	0x00, 0xf4, 0x21, 0x00


	//----- nvinfo : EIATTR_KPARAM_INFO
	.align		4
.L_17:
        /*0038*/ 	.byte	0x04, 0x17
        /*003a*/ 	.short	(.L_19 - .L_18)
.L_18:
        /*003c*/ 	.word	0x00000000
        /*0040*/ 	.short	0x0005
        /*0042*/ 	.short	0x0028
        /*0044*/ 	.byte	0x00, 0xf4, 0x21, 0x00


	//----- nvinfo : EIATTR_KPARAM_INFO
	.align		4
.L_19:
        /*0048*/ 	.byte	0x04, 0x17
        /*004a*/ 	.short	(.L_21 - .L_20)
.L_20:
        /*004c*/ 	.word	0x00000000
        /*0050*/ 	.short	0x0004
        /*0052*/ 	.short	0x0020
        /*0054*/ 	.byte	0x00, 0xf4, 0x21, 0x00


	//----- nvinfo : EIATTR_KPARAM_INFO
	.align		4
.L_21:
        /*0058*/ 	.byte	0x04, 0x17
        /*005a*/ 	.short	(.L_23 - .L_22)
.L_22:
        /*005c*/ 	.word	0x00000000
        /*0060*/ 	.short	0x0003
        /*0062*/ 	.short	0x0018
        /*0064*/ 	.byte	0x00, 0xf4, 0x21, 0x00


	//----- nvinfo : EIATTR_KPARAM_INFO
	.align		4
.L_23:
        /*0068*/ 	.byte	0x04, 0x17
        /*006a*/ 	.short	(.L_25 - .L_24)
.L_24:
        /*006c*/ 	.word	0x00000000
        /*0070*/ 	.short	0x0002
        /*0072*/ 	.short	0x0010
        /*0074*/ 	.byte	0x00, 0xf4, 0x21, 0x00


	//----- nvinfo : EIATTR_KPARAM_INFO
	.align		4
.L_25:
        /*0078*/ 	.byte	0x04, 0x17
        /*007a*/ 	.short	(.L_27 - .L_26)
.L_26:
        /*007c*/ 	.word	0x00000000
        /*0080*/ 	.short	0x0001
        /*0082*/ 	.short	0x0008
        /*0084*/ 	.byte	0x00, 0xf4, 0x21, 0x00


	//----- nvinfo : EIATTR_KPARAM_INFO
	.align		4
.L_27:
        /*0088*/ 	.byte	0x04, 0x17
        /*008a*/ 	.short	(.L_29 - .L_28)
.L_28:
        /*008c*/ 	.word	0x00000000
        /*0090*/ 	.short	0x0000
        /*0092*/ 	.short	0x0000
        /*0094*/ 	.byte	0x00, 0xf4, 0x21, 0x00


	//----- nvinfo : EIATTR_SPARSE_MMA_MASK
	.align		4
.L_29:
        /*0098*/ 	.byte	0x03, 0x50
        /*009a*/ 	.short	0x0000


	//----- nvinfo : EIATTR_MAXREG_COUNT
	.align		4
        /*009c*/ 	.byte	0x03, 0x1b
        /*009e*/ 	.short	0x00ff


	//----- nvinfo : EIATTR_EXIT_INSTR_OFFSETS
	.align		4
        /*00a0*/ 	.byte	0x04, 0x1c
        /*00a2*/ 	.short	(.L_31 - .L_30)


	//   ....[0]....
.L_30:
        /*00a4*/ 	.word	0x00000b40


	//----- nvinfo : EIATTR_REQNTID
	.align		4
.L_31:
        /*00a8*/ 	.byte	0x04, 0x10
        /*00aa*/ 	.short	(.L_33 - .L_32)
.L_32:
        /*00ac*/ 	.word	0x00000080
        /*00b0*/ 	.word	0x00000001
        /*00b4*/ 	.word	0x00000001


	//----- nvinfo : EIATTR_CBANK_PARAM_SIZE
	.align		4
.L_33:
        /*00b8*/ 	.byte	0x03, 0x19
        /*00ba*/ 	.short	0x0044


	//----- nvinfo : EIATTR_PARAM_CBANK
	.align		4
        /*00bc*/ 	.byte	0x04, 0x0a
        /*00be*/ 	.short	(.L_35 - .L_34)
	.align		4
.L_34:
        /*00c0*/ 	.word	index@(.nv.constant0.triton_poi_fused__native_batch_norm_legit_no_training_cat_relu_7)
        /*00c4*/ 	.short	0x0210
        /*00c6*/ 	.short	0x0044


	//----- nvinfo : EIATTR_SW_WAR
	.align		4
.L_35:
        /*00c8*/ 	.byte	0x04, 0x36
        /*00ca*/ 	.short	(.L_37 - .L_36)
.L_36:
        /*00cc*/ 	.word	0x00000008
.L_37:


//--------------------- .nv.callgraph             --------------------------
	.section	.nv.callgraph,"",@"SHT_CUDA_CALLGRAPH"
	.align	4
	.sectionentsize	8
	.align		4
        /*0000*/ 	.word	0x00000000
	.align		4
        /*0004*/ 	.word	0xffffffff
	.align		4
        /*0008*/ 	.word	0x00000000
	.align		4
        /*000c*/ 	.word	0xfffffffe
	.align		4
        /*0010*/ 	.word	0x00000000
	.align		4
        /*0014*/ 	.word	0xfffffffd
	.align		4
        /*0018*/ 	.word	0x00000000
	.align		4
        /*001c*/ 	.word	0xfffffffc


//--------------------- .nv.constant4             --------------------------
	.section	.nv.constant4,"a",@progbits
	.align	8
	.align		8
.nv.constant4:
        /*0000*/ 	.dword	_$_str
	.align		8
        /*0008*/ 	.dword	_$_str_$_2


//--------------------- .text.triton_poi_fused__native_batch_norm_legit_no_training_cat_relu_7 --------------------------
	.section	.text.triton_poi_fused__native_batch_norm_legit_no_training_cat_relu_7,"ax",@progbits
	.align	128
        .global         triton_poi_fused__native_batch_norm_legit_no_training_cat_relu_7
        .type           triton_poi_fused__native_batch_norm_legit_no_training_cat_relu_7,@function
        .size           triton_poi_fused__native_batch_norm_legit_no_training_cat_relu_7,(.L_x_1 - triton_poi_fused__native_batch_norm_legit_no_training_cat_relu_7)
        .other          triton_poi_fused__native_batch_norm_legit_no_training_cat_relu_7,@"STO_CUDA_ENTRY STV_DEFAULT"
triton_poi_fused__native_batch_norm_legit_no_training_cat_relu_7:
.text.triton_poi_fused__native_batch_norm_legit_no_training_cat_relu_7:
[----:B------:R-:W-:Y:S01]  /*0000*/  LDC R1, c[0x0][0x28] ;  /* 0x00000a00ff017b82 */ /* 0x000fe20000000800 */
[----:B------:R-:W1:Y:S07]  /*0010*/  S2R R0, SR_TID.X ;  /* 0x0000000000007919 */ /* 0x000e6e0000002100 */
[----:B------:R-:W2:Y:S01]  /*0020*/  LDC.64 R2, c[0x0][0x228] ;  /* 0x00008a00ff027b82 */ /* 0x000ea20000000a00 */
[----:B------:R-:W-:Y:S01]  /*0030*/  ULDC.64 UR4, c[0x0][0x208] ;  /* 0x0000820000047ab9 */ /* 0x000fe20000000a00 */
[----:B------:R-:W3:Y:S01]  /*0040*/  S2R R21, SR_CTAID.X ;  /* 0x0000000000157919 */ /* 0x000ee20000002500 */
[----:B------:R-:W-:Y:S01]  /*0050*/  IMAD.MOV.U32 R12, RZ, RZ, 0x3e800000 ;  /* 0x3e800000ff0c7424 */ /* 0x000fe200078e00ff */
[----:B------:R-:W-:-:S04]  /*0060*/  ULDC.64 UR6, c[0x0][0x218] ;  /* 0x0000860000067ab9 */ /* 0x000fc80000000a00 */
[----:B------:R-:W4:Y:S08]  /*0070*/  LDC.64 R28, c[0x0][0x238] ;  /* 0x00008e00ff1c7b82 */ /* 0x000f300000000a00 */
[----:B------:R-:W5:Y:S01]  /*0080*/  LDC.64 R16, c[0x0][0x210] ;  /* 0x00008400ff107b82 */ /* 0x000f620000000a00 */
[----:B-1----:R-:W-:Y:S01]  /*0090*/  IMAD.SHL.U32 R0, R0, 0x4, RZ ;  /* 0x0000000400007824 */ /* 0x002fe200078e00ff */
[----:B---3--:R-:W-:-:S04]  /*00a0*/  SHF.R.S32.HI R5, RZ, 0x15, R21 ;  /* 0x00000015ff057819 */ /* 0x008fc80000011415 */
[----:B------:R-:W-:Y:S02]  /*00b0*/  LOP3.LUT R0, R0, 0x1fc, RZ, 0xc0, !PT ;  /* 0x000001fc00007812 */ /* 0x000fe400078ec0ff */
[----:B------:R-:W-:-:S03]  /*00c0*/  SGXT R5, R5, 0x1 ;  /* 0x000000010505781a */ /* 0x000fc60000000200 */
[----:B------:R-:W-:-:S04]  /*00d0*/  IMAD R21, R21, 0x400, R0 ;  /* 0x0000040015157824 */ /* 0x000fc800078e0200 */
[----:B------:R-:W-:Y:S01]  /*00e0*/  VIADD R0, R21, 0x200 ;  /* 0x0000020015007836 */ /* 0x000fe20000000000 */
[----:B------:R-:W-:-:S04]  /*00f0*/  LEA.HI R4, R5, R21, RZ, 0x6 ;  /* 0x0000001505047211 */ /* 0x000fc800078f30ff */
[----:B------:R-:W-:Y:S02]  /*0100*/  SHF.R.S32.HI R27, RZ, 0x6, R4 ;  /* 0x00000006ff1b7819 */ /* 0x000fe40000011404 */
[----:B------:R-:W-:-:S03]  /*0110*/  LEA.HI R5, R5, R0, RZ, 0x6 ;  /* 0x0000000005057211 */ /* 0x000fc600078f30ff */
[----:B------:R-:W-:Y:S01]  /*0120*/  IMAD.HI R7, R27, 0x6bca1af3, RZ ;  /* 0x6bca1af31b077827 */ /* 0x000fe200078e02ff */
[----:B------:R-:W-:-:S04]  /*0130*/  SHF.R.S32.HI R5, RZ, 0x6, R5 ;  /* 0x00000006ff057819 */ /* 0x000fc80000011405 */
[----:B------:R-:W-:Y:S01]  /*0140*/  SHF.R.U32.HI R8, RZ, 0x1f, R7 ;  /* 0x0000001fff087819 */ /* 0x000fe20000011607 */
[----:B------:R-:W-:-:S03]  /*0150*/  IMAD.HI R6, R5, 0x6bca1af3, RZ ;  /* 0x6bca1af305067827 */ /* 0x000fc600078e02ff */
[----:B------:R-:W-:Y:S02]  /*0160*/  LEA.HI.SX32 R8, R7, R8, 0x19 ;  /* 0x0000000807087211 */ /* 0x000fe400078fcaff */
[----:B------:R-:W-:-:S03]  /*0170*/  SHF.R.U32.HI R7, RZ, 0x1f, R6 ;  /* 0x0000001fff077819 */ /* 0x000fc60000011606 */
[----:B------:R-:W-:Y:S01]  /*0180*/  IMAD R27, R8, -0x130, R27 ;  /* 0xfffffed0081b7824 */ /* 0x000fe200078e021b */
[----:B------:R-:W-:-:S03]  /*0190*/  LEA.HI.SX32 R8, R6, R7, 0x19 ;  /* 0x0000000706087211 */ /* 0x000fc600078fcaff */
[----:B--2---:R-:W-:-:S04]  /*01a0*/  IMAD.WIDE R6, R27, 0x4, R2 ;  /* 0x000000041b067825 */ /* 0x004fc800078e0202 */
[----:B------:R-:W-:Y:S02]  /*01b0*/  IMAD R25, R8, -0x130, R5 ;  /* 0xfffffed008197824 */ /* 0x000fe400078e0205 */
[----:B------:R1:W2:Y:S02]  /*01c0*/  LDG.E.EL R6, desc[UR4][R6.64] ;  /* 0x0000000406067981 */ /* 0x0002a4000c2e1900 */
[----:B------:R-:W-:-:S06]  /*01d0*/  IMAD.WIDE R2, R25, 0x4, R2 ;  /* 0x0000000419027825 */ /* 0x000fcc00078e0202 */
[----:B------:R-:W3:Y:S01]  /*01e0*/  LDG.E.EL R2, desc[UR4][R2.64] ;  /* 0x0000000402027981 */ /* 0x000ee2000c2e1900 */
[----:B------:R-:W-:Y:S01]  /*01f0*/  IMAD.HI R14, R21, 0x6bca1af3, RZ ;  /* 0x6bca1af3150e7827 */ /* 0x000fe200078e02ff */
[----:B------:R-:W-:-:S03]  /*0200*/  LOP3.LUT R4, R4, 0xffffffc0, RZ, 0xc0, !PT ;  /* 0xffffffc004047812 */ /* 0x000fc600078ec0ff */
[----:B------:R-:W-:Y:S01]  /*0210*/  IMAD.HI R8, R0, 0x6bca1af3, RZ ;  /* 0x6bca1af300087827 */ /* 0x000fe200078e02ff */
[----:B------:R-:W-:-:S03]  /*0220*/  SHF.R.U32.HI R9, RZ, 0x1f, R14 ;  /* 0x0000001fff097819 */ /* 0x000fc6000001160e */
[----:B------:R-:W-:Y:S01]  /*0230*/  IMAD.IADD R19, R21, 0x1, -R4 ;  /* 0x0000000115137824 */ /* 0x000fe200078e0a04 */
[----:B------:R-:W-:Y:S02]  /*0240*/  LEA.HI.SX32 R14, R14, R9, 0x13 ;  /* 0x000000090e0e7211 */ /* 0x000fe400078f9aff */
[----:B-1----:R-:W-:Y:S02]  /*0250*/  SHF.R.U32.HI R7, RZ, 0x1f, R8 ;  /* 0x0000001fff077819 */ /* 0x002fe40000011608 */
[----:B------:R-:W-:Y:S01]  /*0260*/  SHF.R.S32.HI R18, RZ, 0x1f, R19 ;  /* 0x0000001fff127819 */ /* 0x000fe20000011413 */
[----:B------:R-:W-:Y:S01]  /*0270*/  IMAD R4, R14, 0x12c0, RZ ;  /* 0x000012c00e047824 */ /* 0x000fe200078e02ff */
[----:B------:R-:W-:-:S04]  /*0280*/  LEA.HI.SX32 R11, R8, R7, 0x13 ;  /* 0x00000007080b7211 */ /* 0x000fc800078f9aff */
[----:B------:R-:W-:Y:S01]  /*0290*/  SHF.R.S32.HI R8, RZ, 0x1f, R4 ;  /* 0x0000001fff087819 */ /* 0x000fe20000011404 */
[----:B------:R-:W-:-:S04]  /*02a0*/  IMAD R0, R11, -0x4c00, R0 ;  /* 0xffffb4000b007824 */ /* 0x000fc800078e0200 */
[C---:B------:R-:W-:Y:S02]  /*02b0*/  IMAD R15, R11.reuse, 0x3940, R0 ;  /* 0x000039400b0f7824 */ /* 0x040fe400078e0200 */
[----:B------:R-:W-:Y:S02]  /*02c0*/  IMAD R11, R11, 0x12c0, RZ ;  /* 0x000012c00b0b7824 */ /* 0x000fe400078e02ff */
[----:B------:R-:W-:-:S03]  /*02d0*/  IMAD.SHL.U32 R0, R25, 0x40, RZ ;  /* 0x0000004019007824 */ /* 0x000fc600078e00ff */
[----:B------:R-:W-:Y:S01]  /*02e0*/  SHF.R.S32.HI R13, RZ, 0x1f, R11 ;  /* 0x0000001fff0d7819 */ /* 0x000fe2000001140b */
[----:B------:R-:W-:-:S04]  /*02f0*/  IMAD R22, R14, -0x4c00, R21 ;  /* 0xffffb4000e167824 */ /* 0x000fc800078e0215 */
[----:B------:R-:W-:Y:S02]  /*0300*/  IMAD R14, R14, 0x3940, R22 ;  /* 0x000039400e0e7824 */ /* 0x000fe400078e0216 */
[----:B--2---:R-:W-:Y:S01]  /*0310*/  FADD R10, R6, 9.9999997473787516356e-06 ;  /* 0x3727c5ac060a7421 */ /* 0x004fe20000000000 */
[----:B------:R-:W-:-:S05]  /*0320*/  IMAD.SHL.U32 R6, R27, 0x40, RZ ;  /* 0x000000401b067824 */ /* 0x000fca00078e00ff */
[----:B------:R-:W1:Y:S01]  /*0330*/  MUFU.SQRT R10, R10 ;  /* 0x0000000a000a7308 */ /* 0x000e620000002000 */
[-C--:B------:R-:W-:Y:S01]  /*0340*/  IADD3 R4, P4, P5, R6, R19.reuse, R4 ;  /* 0x0000001306047210 */ /* 0x080fe20007d9e004 */
[----:B---3--:R-:W-:Y:S01]  /*0350*/  FADD R5, R2, 9.9999997473787516356e-06 ;  /* 0x3727c5ac02057421 */ /* 0x008fe20000000000 */
[----:B------:R-:W-:Y:S01]  /*0360*/  SHF.R.S32.HI R7, RZ, 0x1f, R6 ;  /* 0x0000001fff077819 */ /* 0x000fe20000011406 */
[----:B------:R-:W2:Y:S03]  /*0370*/  LDC.64 R2, c[0x0][0x220] ;  /* 0x00008800ff027b82 */ /* 0x000ea60000000a00 */
[----:B------:R-:W-:Y:S01]  /*0380*/  IADD3.X R7, R7, R18, R8, P4, P5 ;  /* 0x0000001207077210 */ /* 0x000fe200027ea408 */
[----:B------:R-:W3:Y:S01]  /*0390*/  MUFU.SQRT R5, R5 ;  /* 0x0000000500057308 */ /* 0x000ee20000002000 */
[----:B------:R-:W-:Y:S02]  /*03a0*/  IADD3 R19, P4, P5, R0, R19, R11 ;  /* 0x0000001300137210 */ /* 0x000fe40007d9e00b */
[----:B------:R-:W-:Y:S01]  /*03b0*/  SHF.R.S32.HI R11, RZ, 0x1f, R0 ;  /* 0x0000001fff0b7819 */ /* 0x000fe20000011400 */
[----:B------:R-:W4:Y:S01]  /*03c0*/  LDC.64 R8, c[0x0][0x230] ;  /* 0x00008c00ff087b82 */ /* 0x000f220000000a00 */
[----:B-1----:R-:W-:-:S02]  /*03d0*/  FSETP.GT.AND P2, PT, R10, 8.50705917302346158658e+37, PT ;  /* 0x7e8000000a00780b */ /* 0x002fc40003f44000 */
[----:B------:R-:W-:Y:S02]  /*03e0*/  FSETP.GEU.AND P0, PT, R10, 1.175494350822287508e-38, PT ;  /* 0x008000000a00780b */ /* 0x000fe40003f0e000 */
[----:B------:R-:W-:Y:S02]  /*03f0*/  FSEL R6, R12, 1, P2 ;  /* 0x3f8000000c067808 */ /* 0x000fe40001000000 */
[----:B------:R-:W-:Y:S02]  /*0400*/  IADD3.X R18, R11, R18, R13, P4, P5 ;  /* 0x000000120b127210 */ /* 0x000fe400027ea40d */
[C---:B---3--:R-:W-:Y:S02]  /*0410*/  FSETP.GT.AND P3, PT, R5.reuse, 8.50705917302346158658e+37, PT ;  /* 0x7e8000000500780b */ /* 0x048fe40003f64000 */
[----:B------:R-:W-:-:S03]  /*0420*/  FSETP.GEU.AND P1, PT, R5, 1.175494350822287508e-38, PT ;  /* 0x008000000500780b */ /* 0x000fc60003f2e000 */
[----:B------:R-:W-:Y:S02]  /*0430*/  @P2 FMUL R10, R10, 0.25 ;  /* 0x3e8000000a0a2820 */ /* 0x000fe40000400000 */
[----:B------:R-:W-:Y:S02]  /*0440*/  @!P0 FMUL R6, R6, 16777216 ;  /* 0x4b80000006068820 */ /* 0x000fe40000400000 */
[----:B------:R-:W-:-:S04]  /*0450*/  @!P0 FMUL R10, R10, 16777216 ;  /* 0x4b8000000a0a8820 */ /* 0x000fc80000400000 */
[----:B------:R-:W-:Y:S01]  /*0460*/  @P3 FMUL R5, R5, 0.25 ;  /* 0x3e80000005053820 */ /* 0x000fe20000400000 */
[----:B------:R1:W3:Y:S03]  /*0470*/  MUFU.RCP R23, R10 ;  /* 0x0000000a00177308 */ /* 0x0002e60000001000 */
[----:B------:R-:W-:-:S06]  /*0480*/  @!P1 FMUL R5, R5, 16777216 ;  /* 0x4b80000005059820 */ /* 0x000fcc0000400000 */
[----:B------:R-:W4:Y:S01]  /*0490*/  MUFU.RCP R5, R5 ;  /* 0x0000000500057308 */ /* 0x000f220000001000 */
[----:B-1----:R-:W-:Y:S02]  /*04a0*/  FSEL R10, R12, 1, P3 ;  /* 0x3f8000000c0a7808 */ /* 0x002fe40001800000 */
[----:B------:R-:W-:-:S03]  /*04b0*/  LEA R12, P2, R4, UR6, 0x2 ;  /* 0x00000006040c7c11 */ /* 0x000fc6000f8410ff */
[----:B------:R-:W-:Y:S01]  /*04c0*/  @!P1 FMUL R10, R10, 16777216 ;  /* 0x4b8000000a0a9820 */ /* 0x000fe20000400000 */
[----:B------:R-:W-:Y:S01]  /*04d0*/  LEA.HI.X R13, R4, UR7, R7, 0x2, P2 ;  /* 0x00000007040d7c11 */ /* 0x000fe200090f1407 */
[----:B---3--:R-:W-:Y:S01]  /*04e0*/  FMUL R23, R23, R6 ;  /* 0x0000000617177220 */ /* 0x008fe20000400000 */
[C-C-:B--2---:R-:W-:Y:S01]  /*04f0*/  IMAD.WIDE R6, R27.reuse, 0x4, R2.reuse ;  /* 0x000000041b067825 */ /* 0x144fe200078e0202 */
[C---:B------:R-:W-:Y:S02]  /*0500*/  ISETP.GT.AND P0, PT, R27.reuse, 0xe4, PT ;  /* 0x000000e41b00780c */ /* 0x040fe40003f04270 */
[----:B------:R-:W-:Y:S01]  /*0510*/  ISETP.GE.AND P3, PT, R27, 0xe5, PT ;  /* 0x000000e51b00780c */ /* 0x000fe20003f66270 */
[----:B------:R-:W-:Y:S01]  /*0520*/  IMAD.WIDE R2, R25, 0x4, R2 ;  /* 0x0000000419027825 */ /* 0x000fe200078e0202 */
[----:B------:R1:W2:Y:S03]  /*0530*/  LDG.E.EL R24, desc[UR4][R6.64] ;  /* 0x0000000406187981 */ /* 0x0002a6000c2e1900 */
[----:B0---4-:R-:W-:Y:S01]  /*0540*/  FMUL R0, R5, R10 ;  /* 0x0000000a05007220 */ /* 0x011fe20000400000 */
[--C-:B------:R-:W-:Y:S01]  /*0550*/  IMAD.WIDE R10, R27, 0x4, R8.reuse ;  /* 0x000000041b0a7825 */ /* 0x100fe200078e0208 */
[----:B------:R-:W3:Y:S03]  /*0560*/  LDG.E.EL R2, desc[UR4][R2.64] ;  /* 0x0000000402027981 */ /* 0x000ee6000c2e1900 */
[----:B------:R-:W-:-:S04]  /*0570*/  IMAD.WIDE R8, R25, 0x4, R8 ;  /* 0x0000000419087825 */ /* 0x000fc800078e0208 */
[----:B------:R-:W-:Y:S01]  /*0580*/  IMAD.WIDE R26, R27, 0x4, R28 ;  /* 0x000000041b1a7825 */ /* 0x000fe200078e021c */
[----:B------:R0:W4:Y:S01]  /*0590*/  LDG.E.EL R20, desc[UR4][R8.64] ;  /* 0x0000000408147981 */ /* 0x000122000c2e1900 */
[----:B------:R-:W-:Y:S02]  /*05a0*/  CS2R R4, SRZ ;  /* 0x0000000000047805 */ /* 0x000fe4000001ff00 */
[----:B-1----:R-:W-:Y:S01]  /*05b0*/  CS2R R6, SRZ ;  /* 0x0000000000067805 */ /* 0x002fe2000001ff00 */
[----:B------:R1:W2:Y:S04]  /*05c0*/  LDG.E.EL R3, desc[UR4][R10.64] ;  /* 0x000000040a037981 */ /* 0x0002a8000c2e1900 */
[----:B------:R5:W2:Y:S01]  /*05d0*/  LDG.E.EL R22, desc[UR4][R26.64] ;  /* 0x000000041a167981 */ /* 0x000aa2000c2e1900 */
[----:B0-----:R-:W-:-:S03]  /*05e0*/  CS2R R8, SRZ ;  /* 0x0000000000087805 */ /* 0x001fc6000001ff00 */
[----:B------:R0:W2:Y:S01]  /*05f0*/  @P0 LDG.E.128 R4, desc[UR4][R12.64+-0xe500] ;  /* 0xff1b00040c040981 */ /* 0x0000a2000c1e1d00 */
[----:B-1----:R-:W-:Y:S01]  /*0600*/  CS2R R10, SRZ ;  /* 0x00000000000a7805 */ /* 0x002fe2000001ff00 */
[----:B-----5:R-:W-:-:S05]  /*0610*/  IMAD.WIDE R26, R14, 0x4, R16 ;  /* 0x000000040e1a7825 */ /* 0x020fca00078e0210 */
[----:B------:R1:W5:Y:S01]  /*0620*/  @!P3 LDG.E.128 R8, desc[UR4][R26.64] ;  /* 0x000000041a08b981 */ /* 0x000362000c1e1d00 */
[----:B------:R-:W-:Y:S01]  /*0630*/  ISETP.GE.AND P2, PT, R25, 0xe5, PT ;  /* 0x000000e51900780c */ /* 0x000fe20003f46270 */
[----:B------:R-:W-:Y:S01]  /*0640*/  IMAD.WIDE R16, R15, 0x4, R16 ;  /* 0x000000040f107825 */ /* 0x000fe200078e0210 */
[----:B------:R-:W-:Y:S02]  /*0650*/  ISETP.GT.AND P1, PT, R25, 0xe4, PT ;  /* 0x000000e41900780c */ /* 0x000fe40003f24270 */
[----:B0-----:R-:W-:Y:S02]  /*0660*/  CS2R R12, SRZ ;  /* 0x00000000000c7805 */ /* 0x001fe4000001ff00 */
[----:B------:R-:W-:Y:S02]  /*0670*/  CS2R R14, SRZ ;  /* 0x00000000000e7805 */ /* 0x000fe4000001ff00 */
[----:B-1----:R-:W-:-:S05]  /*0680*/  LEA R26, P4, R19, UR6, 0x2 ;  /* 0x00000006131a7c11 */ /* 0x002fca000f8810ff */
[----:B------:R0:W3:Y:S01]  /*0690*/  @!P2 LDG.E.128 R12, desc[UR4][R16.64] ;  /* 0x00000004100ca981 */ /* 0x0000e2000c1e1d00 */
[----:B------:R-:W-:Y:S02]  /*06a0*/  LEA.HI.X R27, R19, UR7, R18, 0x2, P4 ;  /* 0x00000007131b7c11 */ /* 0x000fe4000a0f1412 */
[----:B------:R-:W-:Y:S02]  /*06b0*/  CS2R R18, SRZ ;  /* 0x0000000000127805 */ /* 0x000fe4000001ff00 */
[----:B0-----:R-:W-:-:S06]  /*06c0*/  CS2R R16, SRZ ;  /* 0x0000000000107805 */ /* 0x001fcc000001ff00 */
[----:B------:R0:W3:Y:S01]  /*06d0*/  @P1 LDG.E.128 R16, desc[UR4][R26.64+-0xe500] ;  /* 0xff1b00041a101981 */ /* 0x0000e2000c1e1d00 */
[----:B------:R-:W-:-:S05]  /*06e0*/  IMAD.WIDE R28, R25, 0x4, R28 ;  /* 0x00000004191c7825 */ /* 0x000fca00078e021c */
[----:B------:R1:W4:Y:S01]  /*06f0*/  LDG.E.EL R25, desc[UR4][R28.64] ;  /* 0x000000041c197981 */ /* 0x000322000c2e1900 */
[----:B--2---:R-:W-:Y:S02]  /*0700*/  SEL R4, R4, RZ, P0 ;  /* 0x000000ff04047207 */ /* 0x004fe40000000000 */
[----:B0-----:R-:W-:Y:S02]  /*0710*/  SEL R26, R7, RZ, P0 ;  /* 0x000000ff071a7207 */ /* 0x001fe40000000000 */
[----:B-----5:R-:W-:-:S04]  /*0720*/  SEL R8, R8, RZ, !P3 ;  /* 0x000000ff08087207 */ /* 0x020fc80005800000 */
[----:B------:R-:W-:Y:S02]  /*0730*/  SEL R4, R8, R4, !P3 ;  /* 0x0000000408047207 */ /* 0x000fe40005800000 */
[----:B------:R-:W-:Y:S02]  /*0740*/  SEL R8, R5, RZ, P0 ;  /* 0x000000ff05087207 */ /* 0x000fe40000000000 */
[----:B------:R-:W-:Y:S02]  /*0750*/  SEL R5, R9, RZ, !P3 ;  /* 0x000000ff09057207 */ /* 0x000fe40005800000 */
[----:B------:R-:W-:Y:S02]  /*0760*/  SEL R6, R6, RZ, P0 ;  /* 0x000000ff06067207 */ /* 0x000fe40000000000 */
[----:B------:R-:W-:Y:S02]  /*0770*/  SEL R7, R11, RZ, !P3 ;  /* 0x000000ff0b077207 */ /* 0x000fe40005800000 */
[----:B------:R-:W-:-:S02]  /*0780*/  SEL R9, R10, RZ, !P3 ;  /* 0x000000ff0a097207 */ /* 0x000fc40005800000 */
[----:B------:R-:W-:Y:S02]  /*0790*/  SEL R5, R5, R8, !P3 ;  /* 0x0000000805057207 */ /* 0x000fe40005800000 */
[----:B------:R-:W-:Y:S02]  /*07a0*/  SEL R7, R7, R26, !P3 ;  /* 0x0000001a07077207 */ /* 0x000fe40005800000 */
[----:B------:R-:W-:Y:S01]  /*07b0*/  SEL R6, R9, R6, !P3 ;  /* 0x0000000609067207 */ /* 0x000fe20005800000 */
[C---:B------:R-:W-:Y:S01]  /*07c0*/  FADD R10, -R24.reuse, R5 ;  /* 0x00000005180a7221 */ /* 0x040fe20000000100 */
[C---:B------:R-:W-:Y:S01]  /*07d0*/  FADD R8, -R24.reuse, R4 ;  /* 0x0000000418087221 */ /* 0x040fe20000000100 */
[C---:B-1----:R-:W-:Y:S02]  /*07e0*/  FADD R28, -R24.reuse, R7 ;  /* 0x00000007181c7221 */ /* 0x042fe40000000100 */
[----:B------:R-:W-:Y:S01]  /*07f0*/  FADD R26, -R24, R6 ;  /* 0x00000006181a7221 */ /* 0x000fe20000000100 */
[----:B------:R-:W-:-:S02]  /*0800*/  FMUL R24, R23, R10 ;  /* 0x0000000a17187220 */ /* 0x000fc40000400000 */
[----:B------:R-:W0:Y:S01]  /*0810*/  LDC.64 R10, c[0x0][0x240] ;  /* 0x00009000ff0a7b82 */ /* 0x000e220000000a00 */
[C---:B------:R-:W-:Y:S01]  /*0820*/  FMUL R29, R23.reuse, R28 ;  /* 0x0000001c171d7220 */ /* 0x040fe20000400000 */
[C---:B------:R-:W-:Y:S01]  /*0830*/  FMUL R27, R23.reuse, R26 ;  /* 0x0000001a171b7220 */ /* 0x040fe20000400000 */
[----:B------:R-:W-:Y:S01]  /*0840*/  FMUL R23, R23, R8 ;  /* 0x0000000817177220 */ /* 0x000fe20000400000 */
[----:B---3--:R-:W-:Y:S02]  /*0850*/  SEL R12, R12, RZ, !P2 ;  /* 0x000000ff0c0c7207 */ /* 0x008fe40005000000 */
[----:B------:R-:W-:Y:S02]  /*0860*/  SEL R13, R13, RZ, !P2 ;  /* 0x000000ff0d0d7207 */ /* 0x000fe40005000000 */
[----:B------:R-:W1:Y:S01]  /*0870*/  LDC.64 R8, c[0x0][0x248] ;  /* 0x00009200ff087b82 */ /* 0x000e620000000a00 */
[----:B------:R-:W-:Y:S02]  /*0880*/  SEL R14, R14, RZ, !P2 ;  /* 0x000000ff0e0e7207 */ /* 0x000fe40005000000 */
[----:B------:R-:W-:-:S02]  /*0890*/  @P2 SEL R12, R16, RZ, P1 ;  /* 0x000000ff100c2207 */ /* 0x000fc40000800000 */
[----:B------:R-:W-:Y:S02]  /*08a0*/  @P2 SEL R13, R17, RZ, P1 ;  /* 0x000000ff110d2207 */ /* 0x000fe40000800000 */
[----:B------:R-:W-:Y:S02]  /*08b0*/  SEL R15, R15, RZ, !P2 ;  /* 0x000000ff0f0f7207 */ /* 0x000fe40005000000 */
[----:B------:R-:W-:Y:S02]  /*08c0*/  @P2 SEL R14, R18, RZ, P1 ;  /* 0x000000ff120e2207 */ /* 0x000fe40000800000 */
[----:B------:R-:W-:Y:S01]  /*08d0*/  @P2 SEL R15, R19, RZ, P1 ;  /* 0x000000ff130f2207 */ /* 0x000fe20000800000 */
[C-C-:B------:R-:W-:Y:S01]  /*08e0*/  FFMA R24, R3.reuse, R24, R22.reuse ;  /* 0x0000001803187223 */ /* 0x140fe20000000016 */
[C-C-:B------:R-:W-:Y:S01]  /*08f0*/  FFMA R23, R3.reuse, R23, R22.reuse ;  /* 0x0000001703177223 */ /* 0x140fe20000000016 */
[C-C-:B------:R-:W-:Y:S01]  /*0900*/  FFMA R27, R3.reuse, R27, R22.reuse ;  /* 0x0000001b031b7223 */ /* 0x140fe20000000016 */
[----:B------:R-:W-:Y:S01]  /*0910*/  FFMA R29, R3, R29, R22 ;  /* 0x0000001d031d7223 */ /* 0x000fe20000000016 */
[C---:B------:R-:W-:Y:S01]  /*0920*/  FADD R17, -R2.reuse, R13 ;  /* 0x0000000d02117221 */ /* 0x040fe20000000100 */
[C---:B------:R-:W-:Y:S01]  /*0930*/  FADD R3, -R2.reuse, R12 ;  /* 0x0000000c02037221 */ /* 0x040fe20000000100 */
[C---:B------:R-:W-:Y:S01]  /*0940*/  FADD R19, -R2.reuse, R14 ;  /* 0x0000000e02137221 */ /* 0x040fe20000000100 */
[----:B------:R-:W-:Y:S01]  /*0950*/  FADD R2, -R2, R15 ;  /* 0x0000000f02027221 */ /* 0x000fe20000000100 */
[C---:B------:R-:W-:Y:S01]  /*0960*/  FMUL R17, R0.reuse, R17 ;  /* 0x0000001100117220 */ /* 0x040fe20000400000 */
[C---:B------:R-:W-:Y:S01]  /*0970*/  FMUL R16, R0.reuse, R3 ;  /* 0x0000000300107220 */ /* 0x040fe20000400000 */
[C---:B------:R-:W-:Y:S01]  /*0980*/  FMUL R18, R0.reuse, R19 ;  /* 0x0000001300127220 */ /* 0x040fe20000400000 */
[----:B------:R-:W-:Y:S01]  /*0990*/  FMUL R2, R0, R2 ;  /* 0x0000000200027220 */ /* 0x000fe20000400000 */
[C-C-:B----4-:R-:W-:Y:S01]  /*09a0*/  FFMA R0, R20.reuse, R17, R25.reuse ;  /* 0x0000001114007223 */ /* 0x150fe20000000019 */
[C-C-:B------:R-:W-:Y:S01]  /*09b0*/  FFMA R16, R20.reuse, R16, R25.reuse ;  /* 0x0000001014107223 */ /* 0x140fe20000000019 */
[C-C-:B------:R-:W-:Y:S01]  /*09c0*/  FFMA R18, R20.reuse, R18, R25.reuse ;  /* 0x0000001214127223 */ /* 0x140fe20000000019 */
[----:B------:R-:W-:Y:S01]  /*09d0*/  FFMA R19, R20, R2, R25 ;  /* 0x0000000214137223 */ /* 0x000fe20000000019 */
[----:B------:R-:W-:Y:S01]  /*09e0*/  FSETP.GEU.AND P6, PT, R29, RZ, PT ;  /* 0x000000ff1d00720b */ /* 0x000fe20003fce000 */
[----:B0-----:R-:W-:Y:S01]  /*09f0*/  IMAD.WIDE R2, R21, 0x4, R10 ;  /* 0x0000000415027825 */ /* 0x001fe200078e020a */
[----:B------:R-:W-:-:S02]  /*0a00*/  FSETP.GEU.AND P0, PT, R27, RZ, PT ;  /* 0x000000ff1b00720b */ /* 0x000fc40003f0e000 */
[----:B------:R-:W-:Y:S02]  /*0a10*/  SEL R11, R29, RZ, P6 ;  /* 0x000000ff1d0b7207 */ /* 0x000fe40003000000 */
[----:B------:R-:W-:Y:S02]  /*0a20*/  FSETP.GEU.AND P1, PT, R24, RZ, PT ;  /* 0x000000ff1800720b */ /* 0x000fe40003f2e000 */
[----:B------:R-:W-:Y:S02]  /*0a30*/  FSETP.GEU.AND P2, PT, R23, RZ, PT ;  /* 0x000000ff1700720b */ /* 0x000fe40003f4e000 */
[----:B------:R-:W-:Y:S02]  /*0a40*/  FSETP.GEU.AND P3, PT, R19, RZ, PT ;  /* 0x000000ff1300720b */ /* 0x000fe40003f6e000 */
[----:B------:R-:W-:Y:S02]  /*0a50*/  FSETP.GEU.AND P4, PT, R18, RZ, PT ;  /* 0x000000ff1200720b */ /* 0x000fe40003f8e000 */
[----:B------:R-:W-:-:S02]  /*0a60*/  FSETP.GEU.AND P5, PT, R0, RZ, PT ;  /* 0x000000ff0000720b */ /* 0x000fc40003fae000 */
[----:B------:R-:W-:Y:S01]  /*0a70*/  FSETP.GEU.AND P6, PT, R16, RZ, PT ;  /* 0x000000ff1000720b */ /* 0x000fe20003fce000 */
[----:B-1----:R-:W-:Y:S01]  /*0a80*/  IMAD.WIDE R20, R21, 0x4, R8 ;  /* 0x0000000415147825 */ /* 0x002fe200078e0208 */
[----:B------:R-:W-:Y:S02]  /*0a90*/  SEL R10, R27, RZ, P0 ;  /* 0x000000ff1b0a7207 */ /* 0x000fe40000000000 */
[----:B------:R-:W-:Y:S02]  /*0aa0*/  SEL R9, R24, RZ, P1 ;  /* 0x000000ff18097207 */ /* 0x000fe40000800000 */
[----:B------:R-:W-:Y:S02]  /*0ab0*/  SEL R8, R23, RZ, P2 ;  /* 0x000000ff17087207 */ /* 0x000fe40001000000 */
[----:B------:R-:W-:Y:S02]  /*0ac0*/  SEL R19, R19, RZ, P3 ;  /* 0x000000ff13137207 */ /* 0x000fe40001800000 */
[----:B------:R-:W-:-:S02]  /*0ad0*/  SEL R18, R18, RZ, P4 ;  /* 0x000000ff12127207 */ /* 0x000fc40002000000 */
[----:B------:R-:W-:Y:S02]  /*0ae0*/  SEL R17, R0, RZ, P5 ;  /* 0x000000ff00117207 */ /* 0x000fe40002800000 */
[----:B------:R-:W-:Y:S01]  /*0af0*/  SEL R16, R16, RZ, P6 ;  /* 0x000000ff10107207 */ /* 0x000fe20003000000 */
[----:B------:R-:W-:Y:S04]  /*0b00*/  STG.E.128 desc[UR4][R2.64], R4 ;  /* 0x0000000402007986 */ /* 0x000fe8000c101d04 */
[----:B------:R-:W-:Y:S04]  /*0b10*/  STG.E.128 desc[UR4][R2.64+0x800], R12 ;  /* 0x0008000c02007986 */ /* 0x000fe8000c101d04 */
[----:B------:R-:W-:Y:S04]  /*0b20*/  STG.E.128 desc[UR4][R20.64], R8 ;  /* 0x0000000814007986 */ /* 0x000fe8000c101d04 */
[----:B------:R-:W-:Y:S01]  /*0b30*/  STG.E.128 desc[UR4][R20.64+0x800], R16 ;  /* 0x0008001014007986 */ /* 0x000fe2000c101d04 */
[----:B------:R-:W-:Y:S05]  /*0b40*/  EXIT ;  /* 0x000000000000794d */ /* 0x000fea0003800000 */
.L_x_0:
[----:B------:R-:W-:-:S00]  /*0b50*/  BRA `(.L_x_0) ;  /* 0xfffffffc00fc7947 */ /* 0x000fc0000383ffff */
[----:B------:R-:W-:-:S00]  /*0b60*/  NOP ;  /* 0x0000000000007918 */ /* 0x000fc00000000000 */
        /* <DEDUP_REMOVED lines=9> */
.L_x_1:


//--------------------- .nv.global.init           --------------------------
	.section	.nv.global.init,"aw",@progbits
.nv.global.init:
	.type		_$_str,@object
	.size		_$_str,(_$_str_$_2 - _$_str)
_$_str:
        /*0000*/ 	.byte	0x5f, 0x5f, 0x43, 0x55, 0x44, 0x41, 0x5f, 0x46, 0x54, 0x5a, 0x00
	.type		_$_str_$_2,@object
	.size		_$_str_$_2,(.L_1 - _$_str_$_2)
_$_str_$_2:
        /*000b*/ 	.byte	0x5f, 0x5f, 0x43, 0x55, 0x44, 0x41, 0x5f, 0x50, 0x52, 0x45, 0x43, 0x5f, 0x53, 0x51, 0x52, 0x54
        /*001b*/ 	.byte	0x00
.L_1:


//--------------------- .nv.constant0.triton_poi_fused__native_batch_norm_legit_no_training_cat_relu_7 --------------------------
	.section	.nv.constant0.triton_poi_fused__native_batch_norm_legit_no_training_cat_relu_7,"a",@progbits
	.sectionflags	@""
	.align	4
.nv.constant0.triton_poi_fused__native_batch_norm_legit_no_training_cat_relu_7:
	.zero		596
